	.headerflags	@"EF_CUDA_TEXMODE_UNIFIED EF_CUDA_64BIT_ADDRESS EF_CUDA_ACCELERATORS EF_CUDA_SM90 EF_CUDA_VIRTUAL_SM(EF_CUDA_SM90)"
	.elftype	@"ET_EXEC"


//--------------------- .nv.info                  --------------------------
	.section	.nv.info,"",@"SHT_CUDA_INFO"
	.align	4


	//----- nvinfo : EIATTR_REGCOUNT
	.align		4
        /*0000*/ 	.byte	0x04, 0x2f
        /*0002*/ 	.short	(.L_3 - .L_2)
	.align		4
.L_2:
        /*0004*/ 	.word	index@(triton_poi_fused__native_batch_norm_legit_no_training_cat_relu_60)
        /*0008*/ 	.word	0x0000001c


	//----- nvinfo : EIATTR_MIN_STACK_SIZE
	.align		4
.L_3:
        /*000c*/ 	.byte	0x04, 0x12
        /*000e*/ 	.short	(.L_5 - .L_4)
	.align		4
.L_4:
        /*0010*/ 	.word	index@(triton_poi_fused__native_batch_norm_legit_no_training_cat_relu_60)
        /*0014*/ 	.word	0x00000000


	//----- nvinfo : EIATTR_FRAME_SIZE
	.align		4
.L_5:
        /*0018*/ 	.byte	0x04, 0x11
        /*001a*/ 	.short	(.L_7 - .L_6)
	.align		4
.L_6:
        /*001c*/ 	.word	index@(triton_poi_fused__native_batch_norm_legit_no_training_cat_relu_60)
        /*0020*/ 	.word	0x00000000


	//----- nvinfo : EIATTR_MIN_STACK_SIZE
	.align		4
.L_7:
        /*0024*/ 	.byte	0x04, 0x12
        /*0026*/ 	.short	(.L_9 - .L_8)
	.align		4
.L_8:
        /*0028*/ 	.word	index@(triton_poi_fused__native_batch_norm_legit_no_training_cat_relu_60)
        /*002c*/ 	.word	0x00000000
.L_9:


//--------------------- .nv.info.triton_poi_fused__native_batch_norm_legit_no_training_cat_relu_60 --------------------------
	.section	.nv.info.triton_poi_fused__native_batch_norm_legit_no_training_cat_relu_60,"",@"SHT_CUDA_INFO"
	.sectionflags	@""
	.align	4


	//----- nvinfo : EIATTR_CUDA_API_VERSION
	.align		4
        /*0000*/ 	.byte	0x04, 0x37
        /*0002*/ 	.short	(.L_11 - .L_10)
.L_10:
        /*0004*/ 	.word	0x0000007c


	//----- nvinfo : EIATTR_KPARAM_INFO
	.align		4
.L_11:
        /*0008*/ 	.byte	0x04, 0x17
        /*000a*/ 	.short	(.L_13 - .L_12)
.L_12:
        /*000c*/ 	.word	0x00000000
        /*0010*/ 	.short	0x000a
        /*0012*/ 	.short	0x0050
        /*0014*/ 	.byte	0x00, 0xf0, 0x11, 0x00


	//----- nvinfo : EIATTR_KPARAM_INFO
	.align		4
.L_13:
        /*0018*/ 	.byte	0x04, 0x17
        /*001a*/ 	.short	(.L_15 - .L_14)
.L_14:
        /*001c*/ 	.word	0x00000000
        /*0020*/ 	.short	0x0009
        /*0022*/ 	.short	0x0048
        /*0024*/ 	.byte	0x00, 0xf4, 0x21, 0x00


	//----- nvinfo : EIATTR_KPARAM_INFO
	.align		4
.L_15:
        /*0028*/ 	.byte	0x04, 0x17
        /*002a*/ 	.short	(.L_17 - .L_16)
.L_16:
        /*002c*/ 	.word	0x00000000
        /*0030*/ 	.short	0x0008
        /*0032*/ 	.short	0x0040
        /*0034*/ 	.byte	0x00, 0xf4, 0x21, 0x00


	//----- nvinfo : EIATTR_KPARAM_INFO
	.align		4
.L_17:
        /*0038*/ 	.byte	0x04, 0x17
        /*003a*/ 	.short	(.L_19 - .L_18)
.L_18:
        /*003c*/ 	.word	0x00000000
        /*0040*/ 	.short	0x0007
        /*0042*/ 	.short	0x0038
        /*0044*/ 	.byte	0x00, 0xf4, 0x21, 0x00


	//----- nvinfo : EIATTR_KPARAM_INFO
	.align		4
.L_19:
        /*0048*/ 	.byte	0x04, 0x17
        /*004a*/ 	.short	(.L_21 - .L_20)
.L_20:
        /*004c*/ 	.word	0x00000000
        /*0050*/ 	.short	0x0006
        /*0052*/ 	.short	0x0030
        /*0054*/ 	.byte	0x00, 0xf4, 0x21, 0x00


	//----- nvinfo : EIATTR_KPARAM_INFO
	.align		4
.L_21:
        /*0058*/ 	.byte	0x04, 0x17
        /*005a*/ 	.short	(.L_23 - .L_22)
.L_22:
        /*005c*/ 	.word	0x00000000
        /*0060*/ 	.short	0x0005
        /*0062*/ 	.short	0x0028
        /*0064*/ 	.byte	0x00, 0xf4, 0x21, 0x00


	//----- nvinfo : EIATTR_KPARAM_INFO
	.align		4
.L_23:
        /*0068*/ 	.byte	0x04, 0x17
        /*006a*/ 	.short	(.L_25 - .L_24)
.L_24:
        /*006c*/ 	.word	0x00000000
        /*0070*/ 	.short	0x0004
        /*0072*/ 	.short	0x0020
        /*0074*/ 	.byte	0x00, 0xf4, 0x21, 0x00


	//----- nvinfo : EIATTR_KPARAM_INFO
	.align		4
.L_25:
        /*0078*/ 	.byte	0x04, 0x17
        /*007a*/ 	.short	(.L_27 - .L_26)
.L_26:
        /*007c*/ 	.word	0x00000000
        /*0080*/ 	.short	0x0003
        /*0082*/ 	.short	0x0018
        /*0084*/ 	.byte	0x00, 0xf4, 0x21, 0x00


	//----- nvinfo : EIATTR_KPARAM_INFO
	.align		4
.L_27:
        /*0088*/ 	.byte	0x04, 0x17
        /*008a*/ 	.short	(.L_29 - .L_28)
.L_28:
        /*008c*/ 	.word	0x00000000
        /*0090*/ 	.short	0x0002
        /*0092*/ 	.short	0x0010
        /*0094*/ 	.byte	0x00, 0xf4, 0x21, 0x00


	//----- nvinfo : EIATTR_KPARAM_INFO
	.align		4
.L_29:
        /*0098*/ 	.byte	0x04, 0x17
        /*009a*/ 	.short	(.L_31 - .L_30)
.L_30:
        /*009c*/ 	.word	0x00000000
        /*00a0*/ 	.short	0x0001
        /*00a2*/ 	.short	0x0008
        /*00a4*/ 	.byte	0x00, 0xf4, 0x21, 0x00


	//----- nvinfo : EIATTR_KPARAM_INFO
	.align		4
.L_31:
        /*00a8*/ 	.byte	0x04, 0x17
        /*00aa*/ 	.short	(.L_33 - .L_32)
.L_32:
        /*00ac*/ 	.word	0x00000000
        /*00b0*/ 	.short	0x0000
        /*00b2*/ 	.short	0x0000
        /*00b4*/ 	.byte	0x00, 0xf4, 0x21, 0x00


	//----- nvinfo : EIATTR_SPARSE_MMA_MASK
	.align		4
.L_33:
        /*00b8*/ 	.byte	0x03, 0x50
        /*00ba*/ 	.short	0x0000


	//----- nvinfo : EIATTR_MAXREG_COUNT
	.align		4
        /*00bc*/ 	.byte	0x03, 0x1b
        /*00be*/ 	.short	0x00ff


	//----- nvinfo : EIATTR_EXIT_INSTR_OFFSETS
	.align		4
        /*00c0*/ 	.byte	0x04, 0x1c
        /*00c2*/ 	.short	(.L_35 - .L_34)


	//   ....[0]....
.L_34:
        /*00c4*/ 	.word	0x000007b0


	//   ....[1]....
        /*00c8*/ 	.word	0x000007d0


	//----- nvinfo : EIATTR_REQNTID
	.align		4
.L_35:
        /*00cc*/ 	.byte	0x04, 0x10
        /*00ce*/ 	.short	(.L_37 - .L_36)
.L_36:
        /*00d0*/ 	.word	0x00000100
        /*00d4*/ 	.word	0x00000001
        /*00d8*/ 	.word	0x00000001


	//----- nvinfo : EIATTR_CBANK_PARAM_SIZE
	.align		4
.L_37:
        /*00dc*/ 	.byte	0x03, 0x19
        /*00de*/ 	.short	0x0054


	//----- nvinfo : EIATTR_PARAM_CBANK
	.align		4
        /*00e0*/ 	.byte	0x04, 0x0a
        /*00e2*/ 	.short	(.L_39 - .L_38)
	.align		4
.L_38:
        /*00e4*/ 	.word	index@(.nv.constant0.triton_poi_fused__native_batch_norm_legit_no_training_cat_relu_60)
        /*00e8*/ 	.short	0x0210
        /*00ea*/ 	.short	0x0054


	//----- nvinfo : EIATTR_SW_WAR
	.align		4
.L_39:
        /*00ec*/ 	.byte	0x04, 0x36
        /*00ee*/ 	.short	(.L_41 - .L_40)
.L_40:
        /*00f0*/ 	.word	0x00000008
.L_41:


//--------------------- .nv.callgraph             --------------------------
	.section	.nv.callgraph,"",@"SHT_CUDA_CALLGRAPH"
	.align	4
	.sectionentsize	8
	.align		4
        /*0000*/ 	.word	0x00000000
	.align		4
        /*0004*/ 	.word	0xffffffff
	.align		4
        /*0008*/ 	.word	0x00000000
	.align		4
        /*000c*/ 	.word	0xfffffffe
	.align		4
        /*0010*/ 	.word	0x00000000
	.align		4
        /*0014*/ 	.word	0xfffffffd
	.align		4
        /*0018*/ 	.word	0x00000000
	.align		4
        /*001c*/ 	.word	0xfffffffc


//--------------------- .nv.constant4             --------------------------
	.section	.nv.constant4,"a",@progbits
	.align	8
	.align		8
.nv.constant4:
        /*0000*/ 	.dword	_$_str
	.align		8
        /*0008*/ 	.dword	_$_str_$_2


//--------------------- .text.triton_poi_fused__native_batch_norm_legit_no_training_cat_relu_60 --------------------------
	.section	.text.triton_poi_fused__native_batch_norm_legit_no_training_cat_relu_60,"ax",@progbits
	.align	128
        .global         triton_poi_fused__native_batch_norm_legit_no_training_cat_relu_60
        .type           triton_poi_fused__native_batch_norm_legit_no_training_cat_relu_60,@function
        .size           triton_poi_fused__native_batch_norm_legit_no_training_cat_relu_60,(.L_x_1 - triton_poi_fused__native_batch_norm_legit_no_training_cat_relu_60)
        .other          triton_poi_fused__native_batch_norm_legit_no_training_cat_relu_60,@"STO_CUDA_ENTRY STV_DEFAULT"
triton_poi_fused__native_batch_norm_legit_no_training_cat_relu_60:
.text.triton_poi_fused__native_batch_norm_legit_no_training_cat_relu_60:
[----:B------:R-:W0:Y:S01]  /*0000*/  LDC R1, c[0x0][0x28] ;  /* 0x00000a00ff017b82 */ /* 0x000e220000000800 */
[----:B------:R-:W1:Y:S01]  /*0010*/  S2R R0, SR_TID.X ;  /* 0x0000000000007919 */ /* 0x000e620000002100 */
[----:B------:R-:W-:Y:S01]  /*0020*/  ULDC.64 UR4, c[0x0][0x220] ;  /* 0x0000880000047ab9 */ /* 0x000fe20000000a00 */
[----:B------:R-:W-:Y:S01]  /*0030*/  CS2R R16, SRZ ;  /* 0x0000000000107805 */ /* 0x000fe2000001ff00 */
[----:B------:R-:W2:Y:S01]  /*0040*/  S2R R3, SR_CTAID.X ;  /* 0x0000000000037919 */ /* 0x000ea20000002500 */
[----:B------:R-:W-:Y:S01]  /*0050*/  CS2R R14, SRZ ;  /* 0x00000000000e7805 */ /* 0x000fe2000001ff00 */
[----:B------:R-:W-:Y:S02]  /*0060*/  ULDC.64 UR6, c[0x0][0x228] ;  /* 0x00008a0000067ab9 */ /* 0x000fe40000000a00 */
[----:B------:R-:W3:Y:S01]  /*0070*/  LDC.64 R12, c[0x0][0x230] ;  /* 0x00008c00ff0c7b82 */ /* 0x000ee20000000a00 */
[----:B-1----:R-:W-:-:S05]  /*0080*/  IMAD.SHL.U32 R0, R0, 0x2, RZ ;  /* 0x0000000200007824 */ /* 0x002fca00078e00ff */
[----:B------:R-:W-:-:S05]  /*0090*/  LOP3.LUT R0, R0, 0x1fe, RZ, 0xc0, !PT ;  /* 0x000001fe00007812 */ /* 0x000fca00078ec0ff */
[----:B--2---:R-:W-:-:S04]  /*00a0*/  IMAD R0, R3, 0x200, R0 ;  /* 0x0000020003007824 */ /* 0x004fc800078e0200 */
[----:B------:R-:W-:Y:S01]  /*00b0*/  IMAD.HI R19, R0, 0x2c0b02c1, RZ ;  /* 0x2c0b02c100137827 */ /* 0x000fe200078e02ff */
[----:B------:R-:W-:-:S04]  /*00c0*/  SHF.R.S32.HI R3, RZ, 0x1f, R0 ;  /* 0x0000001fff037819 */ /* 0x000fc80000011400 */
[----:B------:R-:W-:Y:S02]  /*00d0*/  LEA.HI R3, R3, R0, RZ, 0x8 ;  /* 0x0000000003037211 */ /* 0x000fe400078f40ff */
[----:B------:R-:W-:Y:S02]  /*00e0*/  SHF.R.U32.HI R4, RZ, 0x1f, R19 ;  /* 0x0000001fff047819 */ /* 0x000fe40000011613 */
[----:B------:R-:W-:Y:S02]  /*00f0*/  SHF.R.S32.HI R21, RZ, 0x8, R3 ;  /* 0x00000008ff157819 */ /* 0x000fe40000011403 */
[----:B------:R-:W-:Y:S02]  /*0100*/  LOP3.LUT R3, R3, 0xffffff00, RZ, 0xc0, !PT ;  /* 0xffffff0003037812 */ /* 0x000fe400078ec0ff */
[----:B------:R-:W-:Y:S01]  /*0110*/  LEA.HI.SX32 R19, R19, R4, 0x13 ;  /* 0x0000000413137211 */ /* 0x000fe200078f9aff */
[----:B------:R-:W-:-:S04]  /*0120*/  IMAD.HI R2, R21, 0x2c0b02c1, RZ ;  /* 0x2c0b02c115027827 */ /* 0x000fc800078e02ff */
[----:B------:R-:W-:Y:S01]  /*0130*/  IMAD.IADD R4, R0, 0x1, -R3 ;  /* 0x0000000100047824 */ /* 0x000fe200078e0a03 */
[----:B------:R-:W-:-:S03]  /*0140*/  SHF.R.U32.HI R5, RZ, 0x1f, R2 ;  /* 0x0000001fff057819 */ /* 0x000fc60000011602 */
[----:B------:R-:W-:Y:S01]  /*0150*/  IMAD R3, R19, 0xc00, R4 ;  /* 0x00000c0013037824 */ /* 0x000fe200078e0204 */
[----:B------:R-:W-:-:S04]  /*0160*/  LEA.HI.SX32 R2, R2, R5, 0x1b ;  /* 0x0000000502027211 */ /* 0x000fc800078fdaff */
[----:B------:R-:W-:Y:S01]  /*0170*/  SHF.R.S32.HI R5, RZ, 0x1f, R3 ;  /* 0x0000001fff057819 */ /* 0x000fe20000011403 */
[----:B------:R-:W-:-:S04]  /*0180*/  IMAD R21, R2, -0xba, R21 ;  /* 0xffffff4602157824 */ /* 0x000fc800078e0215 */
[C---:B------:R-:W-:Y:S02]  /*0190*/  IMAD.SHL.U32 R2, R21.reuse, 0x100, RZ ;  /* 0x0000010015027824 */ /* 0x040fe400078e00ff */
[----:B------:R-:W-:-:S03]  /*01a0*/  VIADD R4, R21, 0xffffff5e ;  /* 0xffffff5e15047836 */ /* 0x000fc60000000000 */
[----:B------:R-:W-:Y:S02]  /*01b0*/  IADD3 R3, P0, R2, R3, RZ ;  /* 0x0000000302037210 */ /* 0x000fe40007f1e0ff */
[----:B------:R-:W-:Y:S02]  /*01c0*/  ISETP.GE.U32.AND P5, PT, R4, 0xc, PT ;  /* 0x0000000c0400780c */ /* 0x000fe40003fa6070 */
[----:B------:R-:W-:Y:S01]  /*01d0*/  LEA.HI.X.SX32 R10, R2, R5, 0x1, P0 ;  /* 0x00000005020a7211 */ /* 0x000fe200000f0eff */
[C---:B------:R-:W-:Y:S01]  /*01e0*/  IMAD.SHL.U32 R22, R3.reuse, 0x4, RZ ;  /* 0x0000000403167824 */ /* 0x040fe200078e00ff */
[----:B------:R-:W-:Y:S02]  /*01f0*/  ISETP.LT.AND P3, PT, R0, 0x2e800, !P5 ;  /* 0x0002e8000000780c */ /* 0x000fe40006f61270 */
[----:B------:R-:W-:Y:S02]  /*0200*/  SHF.L.U64.HI R10, R3, 0x2, R10 ;  /* 0x00000002030a7819 */ /* 0x000fe4000001020a */
[----:B------:R-:W-:Y:S01]  /*0210*/  IADD3 R4, P0, R22, UR4, RZ ;  /* 0x0000000416047c10 */ /* 0x000fe2000ff1e0ff */
[----:B------:R-:W1:Y:S03]  /*0220*/  LDC.64 R2, c[0x0][0x238] ;  /* 0x00008e00ff027b82 */ /* 0x000e660000000a00 */
[----:B------:R-:W-:Y:S01]  /*0230*/  IADD3.X R5, R10, UR5, RZ, P0, !PT ;  /* 0x000000050a057c10 */ /* 0x000fe200087fe4ff */
[----:B------:R-:W-:-:S04]  /*0240*/  ULDC.64 UR4, c[0x0][0x208] ;  /* 0x0000820000047ab9 */ /* 0x000fc80000000a00 */
[----:B------:R2:W4:Y:S01]  /*0250*/  @P3 LDG.E.64 R16, desc[UR4][R4.64+-0x28800] ;  /* 0xfd78000404103981 */ /* 0x000522000c1e1b00 */
[----:B------:R-:W-:Y:S01]  /*0260*/  ISETP.GE.AND P0, PT, R0, 0x2e800, PT ;  /* 0x0002e8000000780c */ /* 0x000fe20003f06270 */
[C---:B------:R-:W-:Y:S02]  /*0270*/  VIADD R6, R21.reuse, 0xffffff6a ;  /* 0xffffff6a15067836 */ /* 0x040fe40000000000 */
[----:B-1----:R-:W-:-:S10]  /*0280*/  IMAD.WIDE R2, R21, 0x4, R2 ;  /* 0x0000000415027825 */ /* 0x002fd400078e0202 */
[----:B------:R-:W5:Y:S01]  /*0290*/  @!P0 LDG.E.EL R15, desc[UR4][R2.64] ;  /* 0x00000004020f8981 */ /* 0x000f62000c2e1900 */
[----:B------:R-:W-:Y:S02]  /*02a0*/  ISETP.GT.AND P6, PT, R21, 0xad, !P0 ;  /* 0x000000ad1500780c */ /* 0x000fe400047c4270 */
[----:B------:R-:W-:Y:S01]  /*02b0*/  IADD3 R8, P2, R22, UR6, RZ ;  /* 0x0000000616087c10 */ /* 0x000fe2000ff5e0ff */
[----:B------:R1:W5:Y:S01]  /*02c0*/  @!P0 LDG.E.EL R14, desc[UR4][R2.64] ;  /* 0x00000004020e8981 */ /* 0x000362000c2e1900 */
[----:B------:R-:W-:Y:S02]  /*02d0*/  ISETP.GE.U32.AND P1, PT, R6, 0xc, PT ;  /* 0x0000000c0600780c */ /* 0x000fe40003f26070 */
[----:B------:R-:W-:Y:S02]  /*02e0*/  CS2R R6, SRZ ;  /* 0x0000000000067805 */ /* 0x000fe4000001ff00 */
[----:B------:R-:W-:Y:S01]  /*02f0*/  IADD3.X R9, R10, UR7, RZ, P2, !PT ;  /* 0x000000070a097c10 */ /* 0x000fe200097fe4ff */
[----:B------:R-:W-:Y:S01]  /*0300*/  ULDC.64 UR6, c[0x0][0x218] ;  /* 0x0000860000067ab9 */ /* 0x000fe20000000a00 */
[----:B------:R-:W-:-:S02]  /*0310*/  ISETP.LT.AND P2, PT, R0, 0x2e800, !P1 ;  /* 0x0002e8000000780c */ /* 0x000fc40004f41270 */
[----:B------:R-:W-:Y:S02]  /*0320*/  IADD3 R22, P4, R22, UR6, RZ ;  /* 0x0000000616167c10 */ /* 0x000fe4000ff9e0ff */
[----:B--2---:R-:W-:Y:S01]  /*0330*/  CS2R R4, SRZ ;  /* 0x0000000000047805 */ /* 0x004fe2000001ff00 */
[----:B------:R2:W5:Y:S01]  /*0340*/  @P6 LDG.E.64 R6, desc[UR4][R8.64+-0x2b800] ;  /* 0xfd48000408066981 */ /* 0x000562000c1e1b00 */
[----:B------:R-:W-:Y:S01]  /*0350*/  IADD3.X R23, R10, UR7, RZ, P4, !PT ;  /* 0x000000070a177c10 */ /* 0x000fe2000a7fe4ff */
[----:B-1----:R-:W1:Y:S06]  /*0360*/  LDC.64 R2, c[0x0][0x210] ;  /* 0x00008400ff027b82 */ /* 0x002e6c0000000a00 */
[----:B------:R3:W5:Y:S02]  /*0370*/  @P2 LDG.E.64 R4, desc[UR4][R22.64+-0x25800] ;  /* 0xfda8000416042981 */ /* 0x000764000c1e1b00 */
[----:B------:R-:W3:Y:S01]  /*0380*/  LDC.64 R10, c[0x0][0x240] ;  /* 0x00009000ff0a7b82 */ /* 0x000ee20000000a00 */
[----:B------:R-:W-:-:S07]  /*0390*/  IMAD R18, R19, -0xba00, R0 ;  /* 0xffff460013127824 */ /* 0x000fce00078e0200 */
[----:B--2---:R-:W2:Y:S01]  /*03a0*/  LDC.64 R8, c[0x0][0x248] ;  /* 0x00009200ff087b82 */ /* 0x004ea20000000a00 */
[----:B------:R-:W-:-:S04]  /*03b0*/  IMAD R25, R19, 0x9600, R18 ;  /* 0x0000960013197824 */ /* 0x000fc800078e0212 */
[----:B-1----:R-:W-:Y:S01]  /*03c0*/  IMAD.WIDE R24, R25, 0x4, R2 ;  /* 0x0000000419187825 */ /* 0x002fe200078e0202 */
[----:B------:R-:W-:Y:S02]  /*03d0*/  CS2R R2, SRZ ;  /* 0x0000000000027805 */ /* 0x000fe4000001ff00 */
[----:B------:R-:W-:Y:S01]  /*03e0*/  CS2R R18, SRZ ;  /* 0x0000000000127805 */ /* 0x000fe2000001ff00 */
[----:B---3--:R-:W-:Y:S01]  /*03f0*/  IMAD.WIDE R22, R21, 0x4, R12 ;  /* 0x0000000415167825 */ /* 0x008fe200078e020c */
[----:B------:R-:W-:-:S03]  /*0400*/  CS2R R12, SRZ ;  /* 0x00000000000c7805 */ /* 0x000fc6000001ff00 */
[C---:B0-----:R-:W-:Y:S01]  /*0410*/  IMAD.WIDE R10, R21.reuse, 0x4, R10 ;  /* 0x00000004150a7825 */ /* 0x041fe200078e020a */
[----:B------:R-:W3:Y:S04]  /*0420*/  @!P0 LDG.E.EL R19, desc[UR4][R22.64] ;  /* 0x0000000416138981 */ /* 0x000ee8000c2e1900 */
[----:B------:R0:W3:Y:S01]  /*0430*/  @!P0 LDG.E.EL R12, desc[UR4][R22.64] ;  /* 0x00000004160c8981 */ /* 0x0000e2000c2e1900 */
[----:B--2---:R-:W-:-:S03]  /*0440*/  IMAD.WIDE R8, R21, 0x4, R8 ;  /* 0x0000000415087825 */ /* 0x004fc600078e0208 */
[----:B------:R-:W2:Y:S04]  /*0450*/  @!P0 LDG.E.EL R13, desc[UR4][R10.64] ;  /* 0x000000040a0d8981 */ /* 0x000ea8000c2e1900 */
[----:B------:R1:W2:Y:S01]  /*0460*/  @!P0 LDG.E.EL R18, desc[UR4][R10.64] ;  /* 0x000000040a128981 */ /* 0x0002a2000c2e1900 */
[----:B----4-:R-:W-:Y:S02]  /*0470*/  SEL R16, R16, RZ, P3 ;  /* 0x000000ff10107207 */ /* 0x010fe40001800000 */
[----:B------:R-:W-:Y:S02]  /*0480*/  SEL R17, R17, RZ, P3 ;  /* 0x000000ff11117207 */ /* 0x000fe40001800000 */
[----:B------:R-:W-:-:S04]  /*0490*/  ISETP.GE.AND P3, PT, R21, 0x96, PT ;  /* 0x000000961500780c */ /* 0x000fc80003f66270 */
[----:B------:R-:W-:Y:S02]  /*04a0*/  ISETP.LT.AND P4, PT, R0, 0x2e800, !P3 ;  /* 0x0002e8000000780c */ /* 0x000fe40005f81270 */
[----:B------:R-:W-:-:S06]  /*04b0*/  CS2R R20, SRZ ;  /* 0x0000000000147805 */ /* 0x000fcc000001ff00 */
[----:B------:R-:W2:Y:S04]  /*04c0*/  @!P0 LDG.E.EL R20, desc[UR4][R8.64] ;  /* 0x0000000408148981 */ /* 0x000ea8000c2e1900 */
[----:B------:R4:W2:Y:S04]  /*04d0*/  @!P0 LDG.E.EL R21, desc[UR4][R8.64] ;  /* 0x0000000408158981 */ /* 0x0008a8000c2e1900 */
[----:B------:R-:W2:Y:S01]  /*04e0*/  @P4 LDG.E.64 R2, desc[UR4][R24.64] ;  /* 0x0000000418024981 */ /* 0x000ea2000c1e1b00 */
[----:B-----5:R-:W-:Y:S01]  /*04f0*/  FADD R15, R15, 9.9999997473787516356e-06 ;  /* 0x3727c5ac0f0f7421 */ /* 0x020fe20000000000 */
[----:B------:R-:W-:-:S05]  /*0500*/  FADD R14, R14, 9.9999997473787516356e-06 ;  /* 0x3727c5ac0e0e7421 */ /* 0x000fca0000000000 */
[----:B------:R-:W5:Y:S08]  /*0510*/  MUFU.SQRT R15, R15 ;  /* 0x0000000f000f7308 */ /* 0x000f700000002000 */
[----:B------:R-:W4:Y:S01]  /*0520*/  MUFU.SQRT R14, R14 ;  /* 0x0000000e000e7308 */ /* 0x000f220000002000 */
[----:B------:R-:W-:Y:S02]  /*0530*/  @P5 SEL R17, R7, RZ, P6 ;  /* 0x000000ff07115207 */ /* 0x000fe40003000000 */
[----:B------:R-:W-:-:S02]  /*0540*/  @P5 SEL R16, R6, RZ, P6 ;  /* 0x000000ff06105207 */ /* 0x000fc40003000000 */
[----:B0-----:R-:W-:Y:S01]  /*0550*/  SEL R23, R4, RZ, P2 ;  /* 0x000000ff04177207 */ /* 0x001fe20001000000 */
[----:B------:R-:W0:Y:S01]  /*0560*/  LDC.64 R6, c[0x0][0x250] ;  /* 0x00009400ff067b82 */ /* 0x000e220000000a00 */
[----:B-----5:R-:W-:Y:S01]  /*0570*/  FSETP.GT.AND P5, PT, R15, 8.50705917302346158658e+37, PT ;  /* 0x7e8000000f00780b */ /* 0x020fe20003fa4000 */
[----:B------:R-:W-:Y:S01]  /*0580*/  IMAD.MOV.U32 R4, RZ, RZ, 0x3e800000 ;  /* 0x3e800000ff047424 */ /* 0x000fe200078e00ff */
[----:B-1----:R-:W-:Y:S02]  /*0590*/  SEL R10, R5, RZ, P2 ;  /* 0x000000ff050a7207 */ /* 0x002fe40001000000 */
[----:B------:R-:W-:Y:S02]  /*05a0*/  FSETP.GEU.AND P2, PT, R15, 1.175494350822287508e-38, PT ;  /* 0x008000000f00780b */ /* 0x000fe40003f4e000 */
[----:B----4-:R-:W-:Y:S02]  /*05b0*/  FSETP.GT.AND P6, PT, R14, 8.50705917302346158658e+37, PT ;  /* 0x7e8000000e00780b */ /* 0x010fe40003fc4000 */
[----:B------:R-:W-:-:S05]  /*05c0*/  FSEL R8, R4, 1, P5 ;  /* 0x3f80000004087808 */ /* 0x000fca0002800000 */
[----:B------:R-:W-:Y:S01]  /*05d0*/  @P5 FMUL R15, R15, 0.25 ;  /* 0x3e8000000f0f5820 */ /* 0x000fe20000400000 */
[----:B------:R-:W-:-:S03]  /*05e0*/  FSETP.GEU.AND P5, PT, R14, 1.175494350822287508e-38, PT ;  /* 0x008000000e00780b */ /* 0x000fc60003fae000 */
[----:B------:R-:W-:Y:S02]  /*05f0*/  @!P2 FMUL R15, R15, 16777216 ;  /* 0x4b8000000f0fa820 */ /* 0x000fe40000400000 */
[----:B------:R-:W-:-:S08]  /*0600*/  @P6 FMUL R14, R14, 0.25 ;  /* 0x3e8000000e0e6820 */ /* 0x000fd00000400000 */
[----:B------:R-:W-:Y:S01]  /*0610*/  @!P5 FMUL R14, R14, 16777216 ;  /* 0x4b8000000e0ed820 */ /* 0x000fe20000400000 */
[----:B------:R-:W1:Y:S01]  /*0620*/  MUFU.RCP R15, R15 ;  /* 0x0000000f000f7308 */ /* 0x000e620000001000 */
[----:B------:R-:W-:Y:S02]  /*0630*/  FSEL R9, R4, 1, P6 ;  /* 0x3f80000004097808 */ /* 0x000fe40003000000 */
[----:B------:R-:W4:Y:S05]  /*0640*/  LDC.64 R4, c[0x0][0x258] ;  /* 0x00009600ff047b82 */ /* 0x000f2a0000000a00 */
[----:B------:R-:W5:Y:S01]  /*0650*/  MUFU.RCP R14, R14 ;  /* 0x0000000e000e7308 */ /* 0x000f620000001000 */
[----:B------:R-:W-:Y:S01]  /*0660*/  @!P2 FMUL R8, R8, 16777216 ;  /* 0x4b8000000808a820 */ /* 0x000fe20000400000 */
[----:B------:R-:W-:-:S03]  /*0670*/  @!P5 FMUL R9, R9, 16777216 ;  /* 0x4b8000000909d820 */ /* 0x000fc60000400000 */
[----:B-1----:R-:W-:Y:S01]  /*0680*/  FMUL R8, R15, R8 ;  /* 0x000000080f087220 */ /* 0x002fe20000400000 */
[----:B-----5:R-:W-:Y:S01]  /*0690*/  FMUL R9, R14, R9 ;  /* 0x000000090e097220 */ /* 0x020fe20000400000 */
[----:B0-----:R-:W-:-:S04]  /*06a0*/  IMAD.WIDE R6, R0, 0x4, R6 ;  /* 0x0000000400067825 */ /* 0x001fc800078e0206 */
[----:B----4-:R-:W-:Y:S01]  /*06b0*/  IMAD.WIDE R4, R0, 0x4, R4 ;  /* 0x0000000400047825 */ /* 0x010fe200078e0204 */
[----:B--2---:R-:W-:Y:S02]  /*06c0*/  SEL R2, R2, RZ, P4 ;  /* 0x000000ff02027207 */ /* 0x004fe40002000000 */
[----:B------:R-:W-:Y:S02]  /*06d0*/  SEL R3, R3, RZ, P4 ;  /* 0x000000ff03037207 */ /* 0x000fe40002000000 */
[----:B------:R-:W-:Y:S02]  /*06e0*/  @P3 SEL R2, R23, R16, !P1 ;  /* 0x0000001017023207 */ /* 0x000fe40004800000 */
[----:B------:R-:W-:-:S03]  /*06f0*/  @P3 SEL R3, R10, R17, !P1 ;  /* 0x000000110a033207 */ /* 0x000fc60004800000 */
[----:B---3--:R-:W-:Y:S02]  /*0700*/  FADD R19, R2, -R19 ;  /* 0x8000001302137221 */ /* 0x008fe40000000000 */
[----:B------:R-:W-:Y:S02]  /*0710*/  FADD R12, R3, -R12 ;  /* 0x8000000c030c7221 */ /* 0x000fe40000000000 */
[----:B------:R-:W-:Y:S02]  /*0720*/  FMUL R19, R19, R8 ;  /* 0x0000000813137220 */ /* 0x000fe40000400000 */
[----:B------:R-:W-:Y:S02]  /*0730*/  FMUL R12, R12, R9 ;  /* 0x000000090c0c7220 */ /* 0x000fe40000400000 */
[----:B------:R-:W-:Y:S02]  /*0740*/  FFMA R13, R19, R13, R20 ;  /* 0x0000000d130d7223 */ /* 0x000fe40000000014 */
[----:B------:R-:W-:Y:S01]  /*0750*/  FFMA R12, R12, R18, R21 ;  /* 0x000000120c0c7223 */ /* 0x000fe20000000015 */
[----:B------:R0:W-:Y:S02]  /*0760*/  @!P0 STG.E.64 desc[UR4][R6.64], R2 ;  /* 0x0000000206008986 */ /* 0x0001e4000c101b04 */
[----:B------:R-:W-:-:S02]  /*0770*/  FSETP.GEU.AND P1, PT, R13, RZ, PT ;  /* 0x000000ff0d00720b */ /* 0x000fc40003f2e000 */
[C---:B------:R-:W-:Y:S02]  /*0780*/  FSETP.GEU.AND P2, PT, R12.reuse, RZ, PT ;  /* 0x000000ff0c00720b */ /* 0x040fe40003f4e000 */
[----:B------:R-:W-:Y:S02]  /*0790*/  FSEL R8, R13, RZ, P1 ;  /* 0x000000ff0d087208 */ /* 0x000fe40000800000 */
[----:B------:R-:W-:Y:S01]  /*07a0*/  FSEL R9, R12, RZ, P2 ;  /* 0x000000ff0c097208 */ /* 0x000fe20001000000 */
[----:B0-----:R-:W-:Y:S08]  /*07b0*/  @P0 EXIT ;  /* 0x000000000000094d */ /* 0x001ff00003800000 */
[----:B------:R-:W-:Y:S01]  /*07c0*/  STG.E.64 desc[UR4][R4.64], R8 ;  /* 0x0000000804007986 */ /* 0x000fe2000c101b04 */
[----:B------:R-:W-:Y:S05]  /*07d0*/  EXIT ;  /* 0x000000000000794d */ /* 0x000fea0003800000 */
.L_x_0:
[----:B------:R-:W-:-:S00]  /*07e0*/  BRA `(.L_x_0) ;  /* 0xfffffffc00fc7947 */ /* 0x000fc0000383ffff */
[----:B------:R-:W-:-:S00]  /*07f0*/  NOP ;  /* 0x0000000000007918 */ /* 0x000fc00000000000 */
        /* <DEDUP_REMOVED lines=8> */
.L_x_1:


//--------------------- .nv.global.init           --------------------------
	.section	.nv.global.init,"aw",@progbits
.nv.global.init:
	.type		_$_str,@object
	.size		_$_str,(_$_str_$_2 - _$_str)
_$_str:
        /*0000*/ 	.byte	0x5f, 0x5f, 0x43, 0x55, 0x44, 0x41, 0x5f, 0x46, 0x54, 0x5a, 0x00
	.type		_$_str_$_2,@object
	.size		_$_str_$_2,(.L_1 - _$_str_$_2)
_$_str_$_2:
        /*000b*/ 	.byte	0x5f, 0x5f, 0x43, 0x55, 0x44, 0x41, 0x5f, 0x50, 0x52, 0x45, 0x43, 0x5f, 0x53, 0x51, 0x52, 0x54
        /*001b*/ 	.byte	0x00
.L_1:


//--------------------- .nv.constant0.triton_poi_fused__native_batch_norm_legit_no_training_cat_relu_60 --------------------------
	.section	.nv.constant0.triton_poi_fused__native_batch_norm_legit_no_training_cat_relu_60,"a",@progbits
	.sectionflags	@""
	.align	4
.nv.constant0.triton_poi_fused__native_batch_norm_legit_no_training_cat_relu_60:
	.zero		612
